//
// Generated by NVIDIA NVVM Compiler
//
// Compiler Build ID: CL-36424714
// Cuda compilation tools, release 13.0, V13.0.88
// Based on NVVM 20.0.0
//

.version 9.0
.target sm_100
.address_size 64

	// .globl	_Z9partitionPiS_S_i
.global .align 4 .u32 d_size;

.visible .entry _Z9partitionPiS_S_i(
	.param .u64 .ptr .align 1 _Z9partitionPiS_S_i_param_0,
	.param .u64 .ptr .align 1 _Z9partitionPiS_S_i_param_1,
	.param .u64 .ptr .align 1 _Z9partitionPiS_S_i_param_2,
	.param .u32 _Z9partitionPiS_S_i_param_3
)
{
	.reg .pred 	%p<14>;
	.reg .b32 	%r<71>;
	.reg .b64 	%rd<35>;

	ld.param.u64 	%rd8, [_Z9partitionPiS_S_i_param_0];
	ld.param.u64 	%rd9, [_Z9partitionPiS_S_i_param_1];
	ld.param.u64 	%rd10, [_Z9partitionPiS_S_i_param_2];
	ld.param.u32 	%r39, [_Z9partitionPiS_S_i_param_3];
	cvta.to.global.u64 	%rd1, %rd8;
	cvta.to.global.u64 	%rd2, %rd9;
	cvta.to.global.u64 	%rd3, %rd10;
	mov.u32 	%r40, %ctaid.x;
	mov.u32 	%r41, %ntid.x;
	mov.u32 	%r42, %tid.x;
	mad.lo.s32 	%r1, %r40, %r41, %r42;
	mov.b32 	%r43, 0;
	st.global.u32 	[d_size], %r43;
	bar.sync 	0;
	setp.ge.s32 	%p1, %r1, %r39;
	@%p1 bra 	$L__BB0_22;
	mul.wide.s32 	%rd11, %r1, 4;
	add.s64 	%rd12, %rd3, %rd11;
	ld.global.u32 	%r2, [%rd12];
	add.s64 	%rd13, %rd2, %rd11;
	ld.global.u32 	%r3, [%rd13];
	mul.wide.s32 	%rd14, %r2, 4;
	add.s64 	%rd4, %rd1, %rd14;
	ld.global.u32 	%r4, [%rd4];
	add.s32 	%r66, %r3, -1;
	setp.ge.s32 	%p2, %r3, %r2;
	@%p2 bra 	$L__BB0_18;
	sub.s32 	%r45, %r2, %r3;
	and.b32  	%r6, %r45, 3;
	setp.eq.s32 	%p3, %r6, 0;
	mov.u32 	%r60, %r3;
	@%p3 bra 	$L__BB0_7;
	neg.s32 	%r56, %r6;
	mov.u32 	%r60, %r3;
$L__BB0_4:
	.pragma "nounroll";
	mul.wide.s32 	%rd15, %r60, 4;
	add.s64 	%rd5, %rd1, %rd15;
	ld.global.u32 	%r11, [%rd5];
	setp.gt.s32 	%p4, %r11, %r4;
	@%p4 bra 	$L__BB0_6;
	add.s32 	%r12, %r66, 1;
	mul.wide.s32 	%rd16, %r66, 4;
	add.s64 	%rd17, %rd1, %rd16;
	ld.global.u32 	%r46, [%rd17+4];
	st.global.u32 	[%rd5], %r46;
	st.global.u32 	[%rd17+4], %r11;
	mov.u32 	%r66, %r12;
$L__BB0_6:
	add.s32 	%r60, %r60, 1;
	add.s32 	%r56, %r56, 1;
	setp.ne.s32 	%p5, %r56, 0;
	@%p5 bra 	$L__BB0_4;
$L__BB0_7:
	sub.s32 	%r47, %r3, %r2;
	setp.gt.u32 	%p6, %r47, -4;
	@%p6 bra 	$L__BB0_18;
	sub.s32 	%r63, %r60, %r2;
	add.s64 	%rd6, %rd1, 8;
$L__BB0_9:
	mul.wide.s32 	%rd18, %r60, 4;
	add.s64 	%rd7, %rd6, %rd18;
	ld.global.u32 	%r23, [%rd7+-8];
	setp.gt.s32 	%p7, %r23, %r4;
	@%p7 bra 	$L__BB0_11;
	add.s32 	%r24, %r66, 1;
	mul.wide.s32 	%rd19, %r66, 4;
	add.s64 	%rd20, %rd1, %rd19;
	ld.global.u32 	%r48, [%rd20+4];
	st.global.u32 	[%rd7+-8], %r48;
	st.global.u32 	[%rd20+4], %r23;
	mov.u32 	%r66, %r24;
$L__BB0_11:
	ld.global.u32 	%r26, [%rd7+-4];
	setp.gt.s32 	%p8, %r26, %r4;
	@%p8 bra 	$L__BB0_13;
	add.s32 	%r27, %r66, 1;
	mul.wide.s32 	%rd21, %r66, 4;
	add.s64 	%rd22, %rd1, %rd21;
	ld.global.u32 	%r49, [%rd22+4];
	st.global.u32 	[%rd7+-4], %r49;
	st.global.u32 	[%rd22+4], %r26;
	mov.u32 	%r66, %r27;
$L__BB0_13:
	ld.global.u32 	%r29, [%rd7];
	setp.gt.s32 	%p9, %r29, %r4;
	@%p9 bra 	$L__BB0_15;
	add.s32 	%r30, %r66, 1;
	mul.wide.s32 	%rd23, %r66, 4;
	add.s64 	%rd24, %rd1, %rd23;
	ld.global.u32 	%r50, [%rd24+4];
	st.global.u32 	[%rd7], %r50;
	st.global.u32 	[%rd24+4], %r29;
	mov.u32 	%r66, %r30;
$L__BB0_15:
	ld.global.u32 	%r32, [%rd7+4];
	setp.gt.s32 	%p10, %r32, %r4;
	@%p10 bra 	$L__BB0_17;
	add.s32 	%r33, %r66, 1;
	mul.wide.s32 	%rd25, %r66, 4;
	add.s64 	%rd26, %rd1, %rd25;
	ld.global.u32 	%r51, [%rd26+4];
	st.global.u32 	[%rd7+4], %r51;
	st.global.u32 	[%rd26+4], %r32;
	mov.u32 	%r66, %r33;
$L__BB0_17:
	add.s32 	%r60, %r60, 4;
	add.s32 	%r63, %r63, 4;
	setp.ne.s32 	%p11, %r63, 0;
	@%p11 bra 	$L__BB0_9;
$L__BB0_18:
	mul.wide.s32 	%rd27, %r66, 4;
	add.s64 	%rd28, %rd1, %rd27;
	ld.global.u32 	%r52, [%rd28+4];
	ld.global.u32 	%r53, [%rd4];
	st.global.u32 	[%rd28+4], %r53;
	st.global.u32 	[%rd4], %r52;
	setp.le.s32 	%p12, %r66, %r3;
	@%p12 bra 	$L__BB0_20;
	atom.global.add.u32 	%r54, [d_size], 1;
	mul.wide.s32 	%rd29, %r54, 4;
	add.s64 	%rd30, %rd2, %rd29;
	st.global.u32 	[%rd30], %r3;
	add.s64 	%rd31, %rd3, %rd29;
	st.global.u32 	[%rd31], %r66;
$L__BB0_20:
	add.s32 	%r38, %r66, 2;
	setp.ge.s32 	%p13, %r38, %r2;
	@%p13 bra 	$L__BB0_22;
	atom.global.add.u32 	%r55, [d_size], 1;
	mul.wide.s32 	%rd32, %r55, 4;
	add.s64 	%rd33, %rd2, %rd32;
	st.global.u32 	[%rd33], %r38;
	add.s64 	%rd34, %rd3, %rd32;
	st.global.u32 	[%rd34], %r2;
$L__BB0_22:
	ret;

}


// ===== COMPILED SASS (sm_100) =====

	.target	sm_100

	.elftype	@"ET_EXEC"


//--------------------- .note.nv.tkinfo           --------------------------
	.section	.note.nv.tkinfo,"",@"SHT_NOTE"
	.sectionflags	@"SHF_NOTE_NV_TKINFO"
	.tkinfo
        /*0018*/ 	.word	0x00000002
        /*0030*/ 	.string	""
        /*0030*/ 	.string	"ptxas"
        /*0030*/ 	.string	"Cuda compilation tools, release 13.0, V13.0.88"
        /*0030*/ 	.string	"Build cuda_13.0.r13.0/compiler.36424714_0"
        /*0030*/ 	.string	"-arch sm_100 -m 64 "



//--------------------- .note.nv.cuinfo           --------------------------
	.section	.note.nv.cuinfo,"",@"SHT_NOTE"
	.sectionflags	@"SHF_NOTE_NV_CUINFO"
        /*0018*/ 	.short	0x0002
        /*001a*/ 	.short	0x0064
        /*001c*/ 	.short	0x0082
	.zero		2


//--------------------- .nv.info                  --------------------------
	.section	.nv.info,"",@"SHT_CUDA_INFO"
	.align	4


	//----- nvinfo : EIATTR_REGCOUNT
	.align		4
        /*0000*/ 	.byte	0x04, 0x2f
        /*0002*/ 	.short	(.L_2 - .L_1)
	.align		4
.L_1:
        /*0004*/ 	.word	index@(_Z9partitionPiS_S_i)
        /*0008*/ 	.word	0x0000001c


	//----- nvinfo : EIATTR_FRAME_SIZE
	.align		4
.L_2:
        /*000c*/ 	.byte	0x04, 0x11
        /*000e*/ 	.short	(.L_4 - .L_3)
	.align		4
.L_3:
        /*0010*/ 	.word	index@(_Z9partitionPiS_S_i)
        /*0014*/ 	.word	0x00000000


	//----- nvinfo : EIATTR_MIN_STACK_SIZE
	.align		4
.L_4:
        /*0018*/ 	.byte	0x04, 0x12
        /*001a*/ 	.short	(.L_6 - .L_5)
	.align		4
.L_5:
        /*001c*/ 	.word	index@(_Z9partitionPiS_S_i)
        /*0020*/ 	.word	0x00000000
.L_6:


//--------------------- .nv.compat                --------------------------
	.section	.nv.compat,"",@"SHT_CUDA_COMPAT_INFO"
	.align	4
        /*0000*/ 	.byte	0x02, 0x09, 0x00, 0x00, 0x02, 0x02, 0x01, 0x00, 0x02, 0x05, 0x05, 0x00, 0x03, 0x07, 0x01, 0x01
        /*0010*/ 	.byte	0x02, 0x03, 0x00, 0x00, 0x02, 0x06, 0x01, 0x00, 0x04, 0x0b, 0x08, 0x00, 0x09, 0x00, 0x00, 0x00
        /*0020*/ 	.byte	0x00, 0x00, 0x00, 0x00


//--------------------- .nv.info._Z9partitionPiS_S_i --------------------------
	.section	.nv.info._Z9partitionPiS_S_i,"",@"SHT_CUDA_INFO"
	.sectionflags	@""
	.align	4


	//----- nvinfo : EIATTR_CUDA_API_VERSION
	.align		4
        /*0000*/ 	.byte	0x04, 0x37
        /*0002*/ 	.short	(.L_8 - .L_7)
.L_7:
        /*0004*/ 	.word	0x00000082


	//----- nvinfo : EIATTR_KPARAM_INFO
	.align		4
.L_8:
        /*0008*/ 	.byte	0x04, 0x17
        /*000a*/ 	.short	(.L_10 - .L_9)
.L_9:
        /*000c*/ 	.word	0x00000000
        /*0010*/ 	.short	0x0003
        /*0012*/ 	.short	0x0018
        /*0014*/ 	.byte	0x00, 0xf0, 0x11, 0x00


	//----- nvinfo : EIATTR_KPARAM_INFO
	.align		4
.L_10:
        /*0018*/ 	.byte	0x04, 0x17
        /*001a*/ 	.short	(.L_12 - .L_11)
.L_11:
        /*001c*/ 	.word	0x00000000
        /*0020*/ 	.short	0x0002
        /*0022*/ 	.short	0x0010
        /*0024*/ 	.byte	0x00, 0xf5, 0x21, 0x00


	//----- nvinfo : EIATTR_KPARAM_INFO
	.align		4
.L_12:
        /*0028*/ 	.byte	0x04, 0x17
        /*002a*/ 	.short	(.L_14 - .L_13)
.L_13:
        /*002c*/ 	.word	0x00000000
        /*0030*/ 	.short	0x0001
        /*0032*/ 	.short	0x0008
        /*0034*/ 	.byte	0x00, 0xf5, 0x21, 0x00


	//----- nvinfo : EIATTR_KPARAM_INFO
	.align		4
.L_14:
        /*0038*/ 	.byte	0x04, 0x17
        /*003a*/ 	.short	(.L_16 - .L_15)
.L_15:
        /*003c*/ 	.word	0x00000000
        /*0040*/ 	.short	0x0000
        /*0042*/ 	.short	0x0000
        /*0044*/ 	.byte	0x00, 0xf5, 0x21, 0x00


	//----- nvinfo : EIATTR_SPARSE_MMA_MASK
	.align		4
.L_16:
        /*0048*/ 	.byte	0x03, 0x50
        /*004a*/ 	.short	0x0000


	//----- nvinfo : EIATTR_MAXREG_COUNT
	.align		4
        /*004c*/ 	.byte	0x03, 0x1b
        /*004e*/ 	.short	0x00ff


	//----- nvinfo : EIATTR_NUM_BARRIERS
	.align		4
        /*0050*/ 	.byte	0x02, 0x4c
        /*0052*/ 	.byte	0x01
	.zero		1


	//----- nvinfo : EIATTR_MERCURY_ISA_VERSION
	.align		4
        /*0054*/ 	.byte	0x03, 0x5f
        /*0056*/ 	.short	0x0101


	//----- nvinfo : EIATTR_INT_WARP_WIDE_INSTR_OFFSETS
	.align		4
        /*0058*/ 	.byte	0x04, 0x31
        /*005a*/ 	.short	(.L_18 - .L_17)


	//   ....[0]....
.L_17:
        /*005c*/ 	.word	0x000006c0


	//   ....[1]....
        /*0060*/ 	.word	0x00000770


	//   ....[2]....
        /*0064*/ 	.word	0x00000800


	//   ....[3]....
        /*0068*/ 	.word	0x000008b0


	//----- nvinfo : EIATTR_VRC_CTA_INIT_COUNT
	.align		4
.L_18:
        /*006c*/ 	.byte	0x02, 0x4a
	.zero		1
	.zero		1


	//----- nvinfo : EIATTR_EXIT_INSTR_OFFSETS
	.align		4
        /*0070*/ 	.byte	0x04, 0x1c
        /*0072*/ 	.short	(.L_20 - .L_19)


	//   ....[0]....
.L_19:
        /*0074*/ 	.word	0x000000b0


	//   ....[1]....
        /*0078*/ 	.word	0x000007e0


	//   ....[2]....
        /*007c*/ 	.word	0x00000910


	//----- nvinfo : EIATTR_CRS_STACK_SIZE
	.align		4
.L_20:
        /*0080*/ 	.byte	0x04, 0x1e
        /*0082*/ 	.short	(.L_22 - .L_21)
.L_21:
        /*0084*/ 	.word	0x00000000


	//----- nvinfo : EIATTR_CBANK_PARAM_SIZE
	.align		4
.L_22:
        /*0088*/ 	.byte	0x03, 0x19
        /*008a*/ 	.short	0x001c


	//----- nvinfo : EIATTR_PARAM_CBANK
	.align		4
        /*008c*/ 	.byte	0x04, 0x0a
        /*008e*/ 	.short	(.L_24 - .L_23)
	.align		4
.L_23:
        /*0090*/ 	.word	index@(.nv.constant0._Z9partitionPiS_S_i)
        /*0094*/ 	.short	0x0380
        /*0096*/ 	.short	0x001c


	//----- nvinfo : EIATTR_SW_WAR
	.align		4
.L_24:
        /*0098*/ 	.byte	0x04, 0x36
        /*009a*/ 	.short	(.L_26 - .L_25)
.L_25:
        /*009c*/ 	.word	0x00000008
.L_26:


//--------------------- .nv.callgraph             --------------------------
	.section	.nv.callgraph,"",@"SHT_CUDA_CALLGRAPH"
	.align	4
	.sectionentsize	8
	.align		4
        /*0000*/ 	.word	0x00000000
	.align		4
        /*0004*/ 	.word	0xffffffff
	.align		4
        /*0008*/ 	.word	0x00000000
	.align		4
        /*000c*/ 	.word	0xfffffffe
	.align		4
        /*0010*/ 	.word	0x00000000
	.align		4
        /*0014*/ 	.word	0xfffffffd
	.align		4
        /*0018*/ 	.word	0x00000000
	.align		4
        /*001c*/ 	.word	0xfffffffc


//--------------------- .nv.constant4             --------------------------
	.section	.nv.constant4,"a",@progbits
	.align	8
	.align		8
.nv.constant4:
        /*0000*/ 	.dword	d_size


//--------------------- .text._Z9partitionPiS_S_i --------------------------
	.section	.text._Z9partitionPiS_S_i,"ax",@progbits
	.align	128
        .global         _Z9partitionPiS_S_i
        .type           _Z9partitionPiS_S_i,@function
        .size           _Z9partitionPiS_S_i,(.L_x_9 - _Z9partitionPiS_S_i)
        .other          _Z9partitionPiS_S_i,@"STO_CUDA_ENTRY STV_DEFAULT"
_Z9partitionPiS_S_i:
.text._Z9partitionPiS_S_i:
[----:B------:R-:W-:Y:S01]  /*0000*/  LDC R1, c[0x0][0x37c] ;  /* 0x0000df00ff017b82 */ /* 0x000fe20000000800 */
[----:B------:R-:W0:Y:S07]  /*0010*/  S2R R0, SR_TID.X ;  /* 0x0000000000007919 */ /* 0x000e2e0000002100 */
[----:B------:R-:W1:Y:S01]  /*0020*/  LDC.64 R4, c[0x4][RZ] ;  /* 0x01000000ff047b82 */ /* 0x000e620000000a00 */
[----:B------:R-:W1:Y:S01]  /*0030*/  LDCU.64 UR4, c[0x0][0x358] ;  /* 0x00006b00ff0477ac */ /* 0x000e620008000a00 */
[----:B------:R-:W2:Y:S06]  /*0040*/  LDCU UR7, c[0x0][0x398] ;  /* 0x00007300ff0777ac */ /* 0x000eac0008000800 */
[----:B------:R-:W0:Y:S08]  /*0050*/  S2UR UR6, SR_CTAID.X ;  /* 0x00000000000679c3 */ /* 0x000e300000002500 */
[----:B------:R-:W0:Y:S01]  /*0060*/  LDC R3, c[0x0][0x360] ;  /* 0x0000d800ff037b82 */ /* 0x000e220000000800 */
[----:B-1----:R1:W-:Y:S01]  /*0070*/  STG.E desc[UR4][R4.64], RZ ;  /* 0x000000ff04007986 */ /* 0x0023e2000c101904 */
[----:B0-----:R-:W-:-:S06]  /*0080*/  IMAD R3, R3, UR6, R0 ;  /* 0x0000000603037c24 */ /* 0x001fcc000f8e0200 */
[----:B------:R-:W-:Y:S01]  /*0090*/  BAR.SYNC.DEFER_BLOCKING 0x0 ;  /* 0x0000000000007b1d */ /* 0x000fe20000010000 */
[----:B--2---:R-:W-:-:S13]  /*00a0*/  ISETP.GE.AND P0, PT, R3, UR7, PT ;  /* 0x0000000703007c0c */ /* 0x004fda000bf06270 */
[----:B-1----:R-:W-:Y:S05]  /*00b0*/  @P0 EXIT ;  /* 0x000000000000094d */ /* 0x002fea0003800000 */
[----:B------:R-:W0:Y:S08]  /*00c0*/  LDC.64 R6, c[0x0][0x390] ;  /* 0x0000e400ff067b82 */ /* 0x000e300000000a00 */
[----:B------:R-:W1:Y:S01]  /*00d0*/  LDC.64 R8, c[0x0][0x388] ;  /* 0x0000e200ff087b82 */ /* 0x000e620000000a00 */
[----:B0-----:R-:W-:-:S05]  /*00e0*/  IMAD.WIDE R6, R3, 0x4, R6 ;  /* 0x0000000403067825 */ /* 0x001fca00078e0206 */
[----:B------:R-:W2:Y:S01]  /*00f0*/  LDG.E R0, desc[UR4][R6.64] ;  /* 0x0000000406007981 */ /* 0x000ea2000c1e1900 */
[----:B-1----:R-:W-:Y:S02]  /*0100*/  IMAD.WIDE R8, R3, 0x4, R8 ;  /* 0x0000000403087825 */ /* 0x002fe400078e0208 */
[----:B------:R-:W0:Y:S03]  /*0110*/  LDC.64 R2, c[0x0][0x380] ;  /* 0x0000e000ff027b82 */ /* 0x000e260000000a00 */
[----:B------:R-:W2:Y:S01]  /*0120*/  LDG.E R5, desc[UR4][R8.64] ;  /* 0x0000000408057981 */ /* 0x000ea2000c1e1900 */
[----:B------:R-:W-:Y:S01]  /*0130*/  BSSY.RECONVERGENT B0, `(.L_x_0) ;  /* 0x000004c000007945 */ /* 0x000fe20003800200 */
[C---:B--2---:R-:W-:Y:S01]  /*0140*/  ISETP.GE.AND P0, PT, R5.reuse, R0, PT ;  /* 0x000000000500720c */ /* 0x044fe20003f06270 */
[----:B------:R-:W-:Y:S02]  /*0150*/  VIADD R4, R5, 0xffffffff ;  /* 0xffffffff05047836 */ /* 0x000fe40000000000 */
[----:B0-----:R-:W-:-:S10]  /*0160*/  IMAD.WIDE R2, R0, 0x4, R2 ;  /* 0x0000000400027825 */ /* 0x001fd400078e0202 */
[----:B------:R-:W-:Y:S05]  /*0170*/  @P0 BRA `(.L_x_1) ;  /* 0x00000004001c0947 */ /* 0x000fea0003800000 */
[----:B------:R0:W5:Y:S01]  /*0180*/  LDG.E R6, desc[UR4][R2.64] ;  /* 0x0000000402067981 */ /* 0x000162000c1e1900 */
[-C--:B------:R-:W-:Y:S01]  /*0190*/  IADD3 R7, PT, PT, R0, -R5.reuse, RZ ;  /* 0x8000000500077210 */ /* 0x080fe20007ffe0ff */
[----:B------:R-:W-:Y:S01]  /*01a0*/  IMAD.IADD R9, R5, 0x1, -R0 ;  /* 0x0000000105097824 */ /* 0x000fe200078e0a00 */
[----:B------:R-:W-:Y:S02]  /*01b0*/  BSSY.RECONVERGENT B1, `(.L_x_2) ;  /* 0x0000015000017945 */ /* 0x000fe40003800200 */
[----:B------:R-:W-:Y:S02]  /*01c0*/  LOP3.LUT P1, R8, R7, 0x3, RZ, 0xc0, !PT ;  /* 0x0000000307087812 */ /* 0x000fe4000782c0ff */
[----:B------:R-:W-:Y:S02]  /*01d0*/  ISETP.GT.U32.AND P0, PT, R9, -0x4, PT ;  /* 0xfffffffc0900780c */ /* 0x000fe40003f04070 */
[----:B------:R-:W-:-:S09]  /*01e0*/  MOV R7, R5 ;  /* 0x0000000500077202 */ /* 0x000fd20000000f00 */
[----:B0-----:R-:W-:Y:S05]  /*01f0*/  @!P1 BRA `(.L_x_3) ;  /* 0x0000000000409947 */ /* 0x001fea0003800000 */
[----:B------:R-:W0:Y:S01]  /*0200*/  LDC.64 R12, c[0x0][0x380] ;  /* 0x0000e000ff0c7b82 */ /* 0x000e220000000a00 */
[----:B------:R-:W-:Y:S01]  /*0210*/  IMAD.MOV R14, RZ, RZ, -R8 ;  /* 0x000000ffff0e7224 */ /* 0x000fe200078e0a08 */
[----:B------:R-:W-:-:S07]  /*0220*/  MOV R7, R5 ;  /* 0x0000000500077202 */ /* 0x000fce0000000f00 */
.L_x_4:
[----:B01----:R-:W-:-:S05]  /*0230*/  IMAD.WIDE R10, R7, 0x4, R12 ;  /* 0x00000004070a7825 */ /* 0x003fca00078e020c */
[----:B------:R-:W2:Y:S02]  /*0240*/  LDG.E R19, desc[UR4][R10.64] ;  /* 0x000000040a137981 */ /* 0x000ea4000c1e1900 */
[----:B--2--5:R-:W-:-:S13]  /*0250*/  ISETP.GT.AND P1, PT, R19, R6, PT ;  /* 0x000000061300720c */ /* 0x024fda0003f24270 */
[----:B------:R-:W-:-:S05]  /*0260*/  @!P1 IMAD.WIDE R8, R4, 0x4, R12 ;  /* 0x0000000404089825 */ /* 0x000fca00078e020c */
[----:B------:R-:W2:Y:S01]  /*0270*/  @!P1 LDG.E R17, desc[UR4][R8.64+0x4] ;  /* 0x0000040408119981 */ /* 0x000ea2000c1e1900 */
[----:B------:R-:W-:Y:S01]  /*0280*/  VIADD R14, R14, 0x1 ;  /* 0x000000010e0e7836 */ /* 0x000fe20000000000 */
[----:B------:R-:W-:Y:S02]  /*0290*/  @!P1 IADD3 R15, PT, PT, R4, 0x1, RZ ;  /* 0x00000001040f9810 */ /* 0x000fe40007ffe0ff */
[----:B------:R-:W-:Y:S02]  /*02a0*/  IADD3 R7, PT, PT, R7, 0x1, RZ ;  /* 0x0000000107077810 */ /* 0x000fe40007ffe0ff */
[----:B------:R-:W-:Y:S01]  /*02b0*/  ISETP.NE.AND P2, PT, R14, RZ, PT ;  /* 0x000000ff0e00720c */ /* 0x000fe20003f45270 */
[----:B------:R-:W-:Y:S01]  /*02c0*/  @!P1 IMAD.MOV.U32 R4, RZ, RZ, R15 ;  /* 0x000000ffff049224 */ /* 0x000fe200078e000f */
[----:B--2---:R1:W-:Y:S04]  /*02d0*/  @!P1 STG.E desc[UR4][R10.64], R17 ;  /* 0x000000110a009986 */ /* 0x0043e8000c101904 */
[----:B------:R1:W-:Y:S07]  /*02e0*/  @!P1 STG.E desc[UR4][R8.64+0x4], R19 ;  /* 0x0000041308009986 */ /* 0x0003ee000c101904 */
[----:B------:R-:W-:Y:S05]  /*02f0*/  @P2 BRA `(.L_x_4) ;  /* 0xfffffffc00cc2947 */ /* 0x000fea000383ffff */
.L_x_3:
[----:B------:R-:W-:Y:S05]  /*0300*/  BSYNC.RECONVERGENT B1 ;  /* 0x0000000000017941 */ /* 0x000fea0003800200 */
.L_x_2:
[----:B------:R-:W-:Y:S05]  /*0310*/  @P0 BRA `(.L_x_1) ;  /* 0x0000000000b40947 */ /* 0x000fea0003800000 */
[----:B-1----:R-:W0:Y:S01]  /*0320*/  LDC.64 R8, c[0x0][0x380] ;  /* 0x0000e000ff087b82 */ /* 0x002e220000000a00 */
[----:B------:R-:W-:Y:S01]  /*0330*/  IMAD.IADD R12, R7, 0x1, -R0 ;  /* 0x00000001070c7824 */ /* 0x000fe200078e0a00 */
[----:B0-----:R-:W-:-:S04]  /*0340*/  IADD3 R8, P0, PT, R8, 0x8, RZ ;  /* 0x0000000808087810 */ /* 0x001fc80007f1e0ff */
[----:B------:R-:W-:-:S09]  /*0350*/  IADD3.X R9, PT, PT, RZ, R9, RZ, P0, !PT ;  /* 0x00000009ff097210 */ /* 0x000fd200007fe4ff */
.L_x_5:
[----:B----4-:R-:W-:-:S05]  /*0360*/  IMAD.WIDE R10, R7, 0x4, R8 ;  /* 0x00000004070a7825 */ /* 0x010fca00078e0208 */
[----:B------:R-:W2:Y:S02]  /*0370*/  LDG.E R19, desc[UR4][R10.64+-0x8] ;  /* 0xfffff8040a137981 */ /* 0x000ea4000c1e1900 */
[----:B--2--5:R-:W-:-:S13]  /*0380*/  ISETP.GT.AND P0, PT, R19, R6, PT ;  /* 0x000000061300720c */ /* 0x024fda0003f04270 */
[----:B------:R-:W0:Y:S02]  /*0390*/  @!P0 LDC.64 R14, c[0x0][0x380] ;  /* 0x0000e000ff0e8b82 */ /* 0x000e240000000a00 */
[----:B0-----:R-:W-:-:S05]  /*03a0*/  @!P0 IMAD.WIDE R14, R4, 0x4, R14 ;  /* 0x00000004040e8825 */ /* 0x001fca00078e020e */
[----:B------:R-:W2:Y:S04]  /*03b0*/  @!P0 LDG.E R13, desc[UR4][R14.64+0x4] ;  /* 0x000004040e0d8981 */ /* 0x000ea8000c1e1900 */
[----:B--2---:R0:W-:Y:S04]  /*03c0*/  @!P0 STG.E desc[UR4][R10.64+-0x8], R13 ;  /* 0xfffff80d0a008986 */ /* 0x0041e8000c101904 */
[----:B------:R1:W-:Y:S04]  /*03d0*/  @!P0 STG.E desc[UR4][R14.64+0x4], R19 ;  /* 0x000004130e008986 */ /* 0x0003e8000c101904 */
[----:B------:R-:W2:Y:S01]  /*03e0*/  LDG.E R23, desc[UR4][R10.64+-0x4] ;  /* 0xfffffc040a177981 */ /* 0x000ea2000c1e1900 */
[----:B------:R-:W-:-:S05]  /*03f0*/  @!P0 VIADD R18, R4, 0x1 ;  /* 0x0000000104128836 */ /* 0x000fca0000000000 */
[----:B------:R-:W-:Y:S02]  /*0400*/  @!P0 MOV R4, R18 ;  /* 0x0000001200048202 */ /* 0x000fe40000000f00 */
[----:B--2---:R-:W-:-:S13]  /*0410*/  ISETP.GT.AND P1, PT, R23, R6, PT ;  /* 0x000000061700720c */ /* 0x004fda0003f24270 */
[----:B------:R-:W2:Y:S02]  /*0420*/  @!P1 LDC.64 R16, c[0x0][0x380] ;  /* 0x0000e000ff109b82 */ /* 0x000ea40000000a00 */
[----:B--2---:R-:W-:-:S05]  /*0430*/  @!P1 IMAD.WIDE R16, R4, 0x4, R16 ;  /* 0x0000000404109825 */ /* 0x004fca00078e0210 */
[----:B------:R-:W2:Y:S04]  /*0440*/  @!P1 LDG.E R21, desc[UR4][R16.64+0x4] ;  /* 0x0000040410159981 */ /* 0x000ea8000c1e1900 */
[----:B--2---:R2:W-:Y:S04]  /*0450*/  @!P1 STG.E desc[UR4][R10.64+-0x4], R21 ;  /* 0xfffffc150a009986 */ /* 0x0045e8000c101904 */
[----:B------:R3:W-:Y:S04]  /*0460*/  @!P1 STG.E desc[UR4][R16.64+0x4], R23 ;  /* 0x0000041710009986 */ /* 0x0007e8000c101904 */
[----:B------:R-:W4:Y:S01]  /*0470*/  LDG.E R25, desc[UR4][R10.64] ;  /* 0x000000040a197981 */ /* 0x000f22000c1e1900 */
[----:B0-----:R-:W-:-:S05]  /*0480*/  @!P1 VIADD R13, R4, 0x1 ;  /* 0x00000001040d9836 */ /* 0x001fca0000000000 */
[----:B------:R-:W-:Y:S02]  /*0490*/  @!P1 MOV R4, R13 ;  /* 0x0000000d00049202 */ /* 0x000fe40000000f00 */
[----:B----4-:R-:W-:-:S13]  /*04a0*/  ISETP.GT.AND P0, PT, R25, R6, PT ;  /* 0x000000061900720c */ /* 0x010fda0003f04270 */
[----:B-1----:R-:W0:Y:S02]  /*04b0*/  @!P0 LDC.64 R14, c[0x0][0x380] ;  /* 0x0000e000ff0e8b82 */ /* 0x002e240000000a00 */
[----:B0-----:R-:W-:-:S05]  /*04c0*/  @!P0 IMAD.WIDE R14, R4, 0x4, R14 ;  /* 0x00000004040e8825 */ /* 0x001fca00078e020e */
[----:B------:R-:W4:Y:S04]  /*04d0*/  @!P0 LDG.E R13, desc[UR4][R14.64+0x4] ;  /* 0x000004040e0d8981 */ /* 0x000f28000c1e1900 */
[----:B----4-:R0:W-:Y:S04]  /*04e0*/  @!P0 STG.E desc[UR4][R10.64], R13 ;  /* 0x0000000d0a008986 */ /* 0x0101e8000c101904 */
[----:B------:R4:W-:Y:S04]  /*04f0*/  @!P0 STG.E desc[UR4][R14.64+0x4], R25 ;  /* 0x000004190e008986 */ /* 0x0009e8000c101904 */
[----:B--2---:R-:W2:Y:S01]  /*0500*/  LDG.E R21, desc[UR4][R10.64+0x4] ;  /* 0x000004040a157981 */ /* 0x004ea2000c1e1900 */
[----:B------:R-:W-:-:S05]  /*0510*/  @!P0 VIADD R18, R4, 0x1 ;  /* 0x0000000104128836 */ /* 0x000fca0000000000 */
[----:B------:R-:W-:Y:S02]  /*0520*/  @!P0 MOV R4, R18 ;  /* 0x0000001200048202 */ /* 0x000fe40000000f00 */
[----:B--2---:R-:W-:-:S13]  /*0530*/  ISETP.GT.AND P1, PT, R21, R6, PT ;  /* 0x000000061500720c */ /* 0x004fda0003f24270 */
[----:B---3--:R-:W1:Y:S02]  /*0540*/  @!P1 LDC.64 R16, c[0x0][0x380] ;  /* 0x0000e000ff109b82 */ /* 0x008e640000000a00 */
[----:B-1----:R-:W-:-:S05]  /*0550*/  @!P1 IMAD.WIDE R16, R4, 0x4, R16 ;  /* 0x0000000404109825 */ /* 0x002fca00078e0210 */
[----:B------:R-:W2:Y:S01]  /*0560*/  @!P1 LDG.E R19, desc[UR4][R16.64+0x4] ;  /* 0x0000040410139981 */ /* 0x000ea2000c1e1900 */
[----:B------:R-:W-:Y:S01]  /*0570*/  VIADD R12, R12, 0x4 ;  /* 0x000000040c0c7836 */ /* 0x000fe20000000000 */
[----:B0-----:R-:W-:Y:S02]  /*0580*/  @!P1 IADD3 R13, PT, PT, R4, 0x1, RZ ;  /* 0x00000001040d9810 */ /* 0x001fe40007ffe0ff */
[----:B------:R-:W-:Y:S02]  /*0590*/  IADD3 R7, PT, PT, R7, 0x4, RZ ;  /* 0x0000000407077810 */ /* 0x000fe40007ffe0ff */
[----:B------:R-:W-:Y:S01]  /*05a0*/  ISETP.NE.AND P0, PT, R12, RZ, PT ;  /* 0x000000ff0c00720c */ /* 0x000fe20003f05270 */
[----:B------:R-:W-:Y:S01]  /*05b0*/  @!P1 IMAD.MOV.U32 R4, RZ, RZ, R13 ;  /* 0x000000ffff049224 */ /* 0x000fe200078e000d */
[----:B--2---:R4:W-:Y:S04]  /*05c0*/  @!P1 STG.E desc[UR4][R10.64+0x4], R19 ;  /* 0x000004130a009986 */ /* 0x0049e8000c101904 */
[----:B------:R4:W-:Y:S07]  /*05d0*/  @!P1 STG.E desc[UR4][R16.64+0x4], R21 ;  /* 0x0000041510009986 */ /* 0x0009ee000c101904 */
[----:B------:R-:W-:Y:S05]  /*05e0*/  @P0 BRA `(.L_x_5) ;  /* 0xfffffffc005c0947 */ /* 0x000fea000383ffff */
.L_x_1:
[----:B------:R-:W-:Y:S05]  /*05f0*/  BSYNC.RECONVERGENT B0 ;  /* 0x0000000000007941 */ /* 0x000fea0003800200 */
.L_x_0:
[----:B-1----:R-:W0:Y:S01]  /*0600*/  LDC.64 R8, c[0x0][0x380] ;  /* 0x0000e000ff087b82 */ /* 0x002e220000000a00 */
[----:B------:R-:W2:Y:S01]  /*0610*/  LDG.E R13, desc[UR4][R2.64] ;  /* 0x00000004020d7981 */ /* 0x000ea2000c1e1900 */
[----:B0-----:R-:W-:-:S05]  /*0620*/  IMAD.WIDE R8, R4, 0x4, R8 ;  /* 0x0000000404087825 */ /* 0x001fca00078e0208 */
[----:B----4-:R-:W3:Y:S01]  /*0630*/  LDG.E R11, desc[UR4][R8.64+0x4] ;  /* 0x00000404080b7981 */ /* 0x010ee2000c1e1900 */
[C---:B------:R-:W-:Y:S01]  /*0640*/  ISETP.GT.AND P0, PT, R4.reuse, R5, PT ;  /* 0x000000050400720c */ /* 0x040fe20003f04270 */
[----:B------:R-:W-:Y:S01]  /*0650*/  VIADD R7, R4, 0x2 ;  /* 0x0000000204077836 */ /* 0x000fe20000000000 */
[----:B------:R-:W-:Y:S04]  /*0660*/  BSSY.RECONVERGENT B0, `(.L_x_6) ;  /* 0x0000017000007945 */ /* 0x000fe80003800200 */
[----:B------:R-:W-:Y:S01]  /*0670*/  ISETP.GE.AND P1, PT, R7, R0, PT ;  /* 0x000000000700720c */ /* 0x000fe20003f26270 */
[----:B--2---:R0:W-:Y:S04]  /*0680*/  STG.E desc[UR4][R8.64+0x4], R13 ;  /* 0x0000040d08007986 */ /* 0x0041e8000c101904 */
[----:B---3--:R0:W-:Y:S02]  /*0690*/  STG.E desc[UR4][R2.64], R11 ;  /* 0x0000000b02007986 */ /* 0x0081e4000c101904 */
[----:B------:R-:W-:Y:S06]  /*06a0*/  @!P0 BRA `(.L_x_7) ;  /* 0x0000000000488947 */ /* 0x000fec0003800000 */
[----:B0-----:R-:W0:Y:S01]  /*06b0*/  S2R R3, SR_LANEID ;  /* 0x0000000000037919 */ /* 0x001e220000000000 */
[----:B------:R-:W-:Y:S01]  /*06c0*/  VOTEU.ANY UR6, UPT, PT ;  /* 0x0000000000067886 */ /* 0x000fe200038e0100 */
[----:B------:R-:W1:Y:S01]  /*06d0*/  LDC.64 R10, c[0x4][RZ] ;  /* 0x01000000ff0a7b82 */ /* 0x000e620000000a00 */
[----:B-----5:R-:W0:Y:S08]  /*06e0*/  FLO.U32 R6, UR6 ;  /* 0x0000000600067d00 */ /* 0x020e3000080e0000 */
[----:B------:R-:W1:Y:S01]  /*06f0*/  POPC R15, UR6 ;  /* 0x00000006000f7d09 */ /* 0x000e620008000000 */
[----:B0-----:R-:W-:Y:S01]  /*0700*/  ISETP.EQ.U32.AND P0, PT, R6, R3, PT ;  /* 0x000000030600720c */ /* 0x001fe20003f02070 */
[----:B------:R-:W0:Y:S01]  /*0710*/  S2R R8, SR_LTMASK ;  /* 0x0000000000087919 */ /* 0x000e220000003900 */
[----:B------:R-:W2:Y:S11]  /*0720*/  LDC.64 R2, c[0x0][0x388] ;  /* 0x0000e200ff027b82 */ /* 0x000eb60000000a00 */
[----:B-1----:R-:W3:Y:S01]  /*0730*/  @P0 ATOMG.E.ADD.STRONG.GPU PT, R11, desc[UR4][R10.64], R15 ;  /* 0x8000000f0a0b09a8 */ /* 0x002ee200081ef104 */
[----:B0-----:R-:W-:-:S02]  /*0740*/  LOP3.LUT R12, R8, UR6, RZ, 0xc0, !PT ;  /* 0x00000006080c7c12 */ /* 0x001fc4000f8ec0ff */
[----:B------:R-:W0:Y:S04]  /*0750*/  LDC.64 R8, c[0x0][0x390] ;  /* 0x0000e400ff087b82 */ /* 0x000e280000000a00 */
[----:B------:R-:W1:Y:S01]  /*0760*/  POPC R12, R12 ;  /* 0x0000000c000c7309 */ /* 0x000e620000000000 */
[----:B---3--:R-:W1:Y:S02]  /*0770*/  SHFL.IDX PT, R13, R11, R6, 0x1f ;  /* 0x00001f060b0d7589 */ /* 0x008e6400000e0000 */
[----:B-1----:R-:W-:-:S05]  /*0780*/  IADD3 R13, PT, PT, R13, R12, RZ ;  /* 0x0000000c0d0d7210 */ /* 0x002fca0007ffe0ff */
[----:B--2---:R-:W-:-:S04]  /*0790*/  IMAD.WIDE R2, R13, 0x4, R2 ;  /* 0x000000040d027825 */ /* 0x004fc800078e0202 */
[----:B0-----:R-:W-:Y:S01]  /*07a0*/  IMAD.WIDE R8, R13, 0x4, R8 ;  /* 0x000000040d087825 */ /* 0x001fe200078e0208 */
[----:B------:R1:W-:Y:S04]  /*07b0*/  STG.E desc[UR4][R2.64], R5 ;  /* 0x0000000502007986 */ /* 0x0003e8000c101904 */
[----:B------:R1:W-:Y:S02]  /*07c0*/  STG.E desc[UR4][R8.64], R4 ;  /* 0x0000000408007986 */ /* 0x0003e4000c101904 */
.L_x_7:
[----:B------:R-:W-:Y:S05]  /*07d0*/  BSYNC.RECONVERGENT B0 ;  /* 0x0000000000007941 */ /* 0x000fea0003800200 */
.L_x_6:
[----:B------:R-:W-:Y:S05]  /*07e0*/  @P1 EXIT ;  /* 0x000000000000194d */ /* 0x000fea0003800000 */
[----:B01----:R-:W0:Y:S01]  /*07f0*/  S2R R3, SR_LANEID ;  /* 0x0000000000037919 */ /* 0x003e220000000000 */
[----:B------:R-:W-:Y:S01]  /*0800*/  VOTEU.ANY UR6, UPT, PT ;  /* 0x0000000000067886 */ /* 0x000fe200038e0100 */
[----:B------:R-:W1:Y:S01]  /*0810*/  LDC.64 R8, c[0x4][RZ] ;  /* 0x01000000ff087b82 */ /* 0x000e620000000a00 */
[----:B-----5:R-:W0:Y:S01]  /*0820*/  FLO.U32 R6, UR6 ;  /* 0x0000000600067d00 */ /* 0x020e2200080e0000 */
[----:B------:R-:W2:Y:S06]  /*0830*/  S2R R10, SR_LTMASK ;  /* 0x00000000000a7919 */ /* 0x000eac0000003900 */
[----:B------:R-:W3:Y:S01]  /*0840*/  LDC.64 R4, c[0x0][0x390] ;  /* 0x0000e400ff047b82 */ /* 0x000ee20000000a00 */
[----:B------:R-:W1:Y:S01]  /*0850*/  POPC R13, UR6 ;  /* 0x00000006000d7d09 */ /* 0x000e620008000000 */
[----:B0-----:R-:W-:-:S06]  /*0860*/  ISETP.EQ.U32.AND P0, PT, R6, R3, PT ;  /* 0x000000030600720c */ /* 0x001fcc0003f02070 */
[----:B------:R-:W0:Y:S07]  /*0870*/  LDC.64 R2, c[0x0][0x388] ;  /* 0x0000e200ff027b82 */ /* 0x000e2e0000000a00 */
[----:B-1----:R-:W4:Y:S01]  /*0880*/  @P0 ATOMG.E.ADD.STRONG.GPU PT, R9, desc[UR4][R8.64], R13 ;  /* 0x8000000d080909a8 */ /* 0x002f2200081ef104 */
[----:B--2---:R-:W-:-:S06]  /*0890*/  LOP3.LUT R10, R10, UR6, RZ, 0xc0, !PT ;  /* 0x000000060a0a7c12 */ /* 0x004fcc000f8ec0ff */
[----:B------:R-:W1:Y:S01]  /*08a0*/  POPC R10, R10 ;  /* 0x0000000a000a7309 */ /* 0x000e620000000000 */
[----:B----4-:R-:W1:Y:S02]  /*08b0*/  SHFL.IDX PT, R11, R9, R6, 0x1f ;  /* 0x00001f06090b7589 */ /* 0x010e6400000e0000 */
[----:B-1----:R-:W-:-:S04]  /*08c0*/  IMAD.IADD R11, R11, 0x1, R10 ;  /* 0x000000010b0b7824 */ /* 0x002fc800078e020a */
[----:B0-----:R-:W-:-:S04]  /*08d0*/  IMAD.WIDE R2, R11, 0x4, R2 ;  /* 0x000000040b027825 */ /* 0x001fc800078e0202 */
[----:B---3--:R-:W-:Y:S01]  /*08e0*/  IMAD.WIDE R4, R11, 0x4, R4 ;  /* 0x000000040b047825 */ /* 0x008fe200078e0204 */
[----:B------:R-:W-:Y:S04]  /*08f0*/  STG.E desc[UR4][R2.64], R7 ;  /* 0x0000000702007986 */ /* 0x000fe8000c101904 */
[----:B------:R-:W-:Y:S01]  /*0900*/  STG.E desc[UR4][R4.64], R0 ;  /* 0x0000000004007986 */ /* 0x000fe2000c101904 */
[----:B------:R-:W-:Y:S05]  /*0910*/  EXIT ;  /* 0x000000000000794d */ /* 0x000fea0003800000 */
.L_x_8:
[----:B------:R-:W-:-:S00]  /*0920*/  BRA `(.L_x_8) ;  /* 0xfffffffc00fc7947 */ /* 0x000fc0000383ffff */
[----:B------:R-:W-:-:S00]  /*0930*/  NOP ;  /* 0x0000000000007918 */ /* 0x000fc00000000000 */
        /* <DEDUP_REMOVED lines=12> */
.L_x_9:


//--------------------- .nv.shared.reserved.0     --------------------------
	.section	.nv.shared.reserved.0,"aw",@nobits
	.weak		__nv_reservedSMEM_offset_0_alias
	.size		__nv_reservedSMEM_offset_0_alias, 0, 64
	.other		__nv_reservedSMEM_offset_0_alias,@"STO_CUDA_RESERVED_SHARED STV_DEFAULT"
__nv_reservedSMEM_offset_0_alias:
	.zero		0
	.zero		64


//--------------------- .nv.global                --------------------------
	.section	.nv.global,"aw",@nobits
	.align	4
.nv.global:
	.type		d_size,@object
	.size		d_size,(.L_0 - d_size)
d_size:
	.zero		4
.L_0:


//--------------------- .nv.constant0._Z9partitionPiS_S_i --------------------------
	.section	.nv.constant0._Z9partitionPiS_S_i,"a",@progbits
	.sectionflags	@""
	.align	4
.nv.constant0._Z9partitionPiS_S_i:
	.zero		924


//--------------------- SYMBOLS --------------------------

	.type		.nv.reservedSmem.offset0,@object
	.size		.nv.reservedSmem.offset0,0x4
